//
// Generated by NVIDIA NVVM Compiler
//
// Compiler Build ID: CL-36424714
// Cuda compilation tools, release 13.0, V13.0.88
// Based on NVVM 20.0.0
//

.version 9.0
.target sm_100
.address_size 64

	// .globl	_Z7reversePci

.visible .entry _Z7reversePci(
	.param .u64 .ptr .align 1 _Z7reversePci_param_0,
	.param .u32 _Z7reversePci_param_1
)
{
	.reg .pred 	%p<2>;
	.reg .b16 	%rs<3>;
	.reg .b32 	%r<11>;
	.reg .b64 	%rd<7>;

	ld.param.u64 	%rd1, [_Z7reversePci_param_0];
	ld.param.u32 	%r2, [_Z7reversePci_param_1];
	mov.u32 	%r3, %tid.x;
	mov.u32 	%r4, %ctaid.x;
	mov.u32 	%r5, %ntid.x;
	mad.lo.s32 	%r1, %r4, %r5, %r3;
	shr.u32 	%r6, %r2, 31;
	add.s32 	%r7, %r2, %r6;
	shr.s32 	%r8, %r7, 1;
	setp.ge.s32 	%p1, %r1, %r8;
	@%p1 bra 	$L__BB0_2;
	cvta.to.global.u64 	%rd2, %rd1;
	cvt.s64.s32 	%rd3, %r1;
	add.s64 	%rd4, %rd2, %rd3;
	ld.global.u8 	%rs1, [%rd4];
	not.b32 	%r9, %r1;
	add.s32 	%r10, %r2, %r9;
	cvt.s64.s32 	%rd5, %r10;
	add.s64 	%rd6, %rd2, %rd5;
	ld.global.u8 	%rs2, [%rd6];
	st.global.u8 	[%rd4], %rs2;
	st.global.u8 	[%rd6], %rs1;
$L__BB0_2:
	ret;

}


// ===== COMPILED SASS (sm_100) =====

	.target	sm_100

	.elftype	@"ET_EXEC"


//--------------------- .note.nv.tkinfo           --------------------------
	.section	.note.nv.tkinfo,"",@"SHT_NOTE"
	.sectionflags	@"SHF_NOTE_NV_TKINFO"
	.tkinfo
        /*0018*/ 	.word	0x00000002
        /*0030*/ 	.string	""
        /*0030*/ 	.string	"ptxas"
        /*0030*/ 	.string	"Cuda compilation tools, release 13.0, V13.0.88"
        /*0030*/ 	.string	"Build cuda_13.0.r13.0/compiler.36424714_0"
        /*0030*/ 	.string	"-arch sm_100 -m 64 "



//--------------------- .note.nv.cuinfo           --------------------------
	.section	.note.nv.cuinfo,"",@"SHT_NOTE"
	.sectionflags	@"SHF_NOTE_NV_CUINFO"
        /*0018*/ 	.short	0x0002
        /*001a*/ 	.short	0x0064
        /*001c*/ 	.short	0x0082
	.zero		2


//--------------------- .nv.info                  --------------------------
	.section	.nv.info,"",@"SHT_CUDA_INFO"
	.align	4


	//----- nvinfo : EIATTR_REGCOUNT
	.align		4
        /*0000*/ 	.byte	0x04, 0x2f
        /*0002*/ 	.short	(.L_1 - .L_0)
	.align		4
.L_0:
        /*0004*/ 	.word	index@(_Z7reversePci)
        /*0008*/ 	.word	0x0000000c


	//----- nvinfo : EIATTR_FRAME_SIZE
	.align		4
.L_1:
        /*000c*/ 	.byte	0x04, 0x11
        /*000e*/ 	.short	(.L_3 - .L_2)
	.align		4
.L_2:
        /*0010*/ 	.word	index@(_Z7reversePci)
        /*0014*/ 	.word	0x00000000


	//----- nvinfo : EIATTR_MIN_STACK_SIZE
	.align		4
.L_3:
        /*0018*/ 	.byte	0x04, 0x12
        /*001a*/ 	.short	(.L_5 - .L_4)
	.align		4
.L_4:
        /*001c*/ 	.word	index@(_Z7reversePci)
        /*0020*/ 	.word	0x00000000
.L_5:


//--------------------- .nv.compat                --------------------------
	.section	.nv.compat,"",@"SHT_CUDA_COMPAT_INFO"
	.align	4
        /*0000*/ 	.byte	0x02, 0x09, 0x00, 0x00, 0x02, 0x02, 0x01, 0x00, 0x02, 0x05, 0x05, 0x00, 0x03, 0x07, 0x01, 0x01
        /*0010*/ 	.byte	0x02, 0x03, 0x00, 0x00, 0x02, 0x06, 0x01, 0x00, 0x04, 0x0b, 0x08, 0x00, 0x09, 0x00, 0x00, 0x00
        /*0020*/ 	.byte	0x00, 0x00, 0x00, 0x00


//--------------------- .nv.info._Z7reversePci    --------------------------
	.section	.nv.info._Z7reversePci,"",@"SHT_CUDA_INFO"
	.sectionflags	@""
	.align	4


	//----- nvinfo : EIATTR_CUDA_API_VERSION
	.align		4
        /*0000*/ 	.byte	0x04, 0x37
        /*0002*/ 	.short	(.L_7 - .L_6)
.L_6:
        /*0004*/ 	.word	0x00000082


	//----- nvinfo : EIATTR_KPARAM_INFO
	.align		4
.L_7:
        /*0008*/ 	.byte	0x04, 0x17
        /*000a*/ 	.short	(.L_9 - .L_8)
.L_8:
        /*000c*/ 	.word	0x00000000
        /*0010*/ 	.short	0x0001
        /*0012*/ 	.short	0x0008
        /*0014*/ 	.byte	0x00, 0xf0, 0x11, 0x00


	//----- nvinfo : EIATTR_KPARAM_INFO
	.align		4
.L_9:
        /*0018*/ 	.byte	0x04, 0x17
        /*001a*/ 	.short	(.L_11 - .L_10)
.L_10:
        /*001c*/ 	.word	0x00000000
        /*0020*/ 	.short	0x0000
        /*0022*/ 	.short	0x0000
        /*0024*/ 	.byte	0x00, 0xf5, 0x21, 0x00


	//----- nvinfo : EIATTR_SPARSE_MMA_MASK
	.align		4
.L_11:
        /*0028*/ 	.byte	0x03, 0x50
        /*002a*/ 	.short	0x0000


	//----- nvinfo : EIATTR_MAXREG_COUNT
	.align		4
        /*002c*/ 	.byte	0x03, 0x1b
        /*002e*/ 	.short	0x00ff


	//----- nvinfo : EIATTR_MERCURY_ISA_VERSION
	.align		4
        /*0030*/ 	.byte	0x03, 0x5f
        /*0032*/ 	.short	0x0101


	//----- nvinfo : EIATTR_VRC_CTA_INIT_COUNT
	.align		4
        /*0034*/ 	.byte	0x02, 0x4a
	.zero		1
	.zero		1


	//----- nvinfo : EIATTR_EXIT_INSTR_OFFSETS
	.align		4
        /*0038*/ 	.byte	0x04, 0x1c
        /*003a*/ 	.short	(.L_13 - .L_12)


	//   ....[0]....
.L_12:
        /*003c*/ 	.word	0x00000090


	//   ....[1]....
        /*0040*/ 	.word	0x00000160


	//----- nvinfo : EIATTR_CBANK_PARAM_SIZE
	.align		4
.L_13:
        /*0044*/ 	.byte	0x03, 0x19
        /*0046*/ 	.short	0x000c


	//----- nvinfo : EIATTR_PARAM_CBANK
	.align		4
        /*0048*/ 	.byte	0x04, 0x0a
        /*004a*/ 	.short	(.L_15 - .L_14)
	.align		4
.L_14:
        /*004c*/ 	.word	index@(.nv.constant0._Z7reversePci)
        /*0050*/ 	.short	0x0380
        /*0052*/ 	.short	0x000c


	//----- nvinfo : EIATTR_SW_WAR
	.align		4
.L_15:
        /*0054*/ 	.byte	0x04, 0x36
        /*0056*/ 	.short	(.L_17 - .L_16)
.L_16:
        /*0058*/ 	.word	0x00000008
.L_17:


//--------------------- .nv.callgraph             --------------------------
	.section	.nv.callgraph,"",@"SHT_CUDA_CALLGRAPH"
	.align	4
	.sectionentsize	8
	.align		4
        /*0000*/ 	.word	0x00000000
	.align		4
        /*0004*/ 	.word	0xffffffff
	.align		4
        /*0008*/ 	.word	0x00000000
	.align		4
        /*000c*/ 	.word	0xfffffffe
	.align		4
        /*0010*/ 	.word	0x00000000
	.align		4
        /*0014*/ 	.word	0xfffffffd
	.align		4
        /*0018*/ 	.word	0x00000000
	.align		4
        /*001c*/ 	.word	0xfffffffc


//--------------------- .text._Z7reversePci       --------------------------
	.section	.text._Z7reversePci,"ax",@progbits
	.align	128
        .global         _Z7reversePci
        .type           _Z7reversePci,@function
        .size           _Z7reversePci,(.L_x_1 - _Z7reversePci)
        .other          _Z7reversePci,@"STO_CUDA_ENTRY STV_DEFAULT"
_Z7reversePci:
.text._Z7reversePci:
[----:B------:R-:W-:Y:S01]  /*0000*/  LDC R1, c[0x0][0x37c] ;  /* 0x0000df00ff017b82 */ /* 0x000fe20000000800 */
[----:B------:R-:W0:Y:S07]  /*0010*/  S2R R0, SR_TID.X ;  /* 0x0000000000007919 */ /* 0x000e2e0000002100 */
[----:B------:R-:W0:Y:S01]  /*0020*/  S2UR UR5, SR_CTAID.X ;  /* 0x00000000000579c3 */ /* 0x000e220000002500 */
[----:B------:R-:W1:Y:S07]  /*0030*/  LDCU UR6, c[0x0][0x388] ;  /* 0x00007100ff0677ac */ /* 0x000e6e0008000800 */
[----:B------:R-:W0:Y:S01]  /*0040*/  LDC R3, c[0x0][0x360] ;  /* 0x0000d800ff037b82 */ /* 0x000e220000000800 */
[----:B-1----:R-:W-:-:S04]  /*0050*/  ULEA.HI UR4, UR6, UR6, URZ, 0x1 ;  /* 0x0000000606047291 */ /* 0x002fc8000f8f08ff */
[----:B------:R-:W-:Y:S01]  /*0060*/  USHF.R.S32.HI UR4, URZ, 0x1, UR4 ;  /* 0x00000001ff047899 */ /* 0x000fe20008011404 */
[----:B0-----:R-:W-:-:S05]  /*0070*/  IMAD R0, R3, UR5, R0 ;  /* 0x0000000503007c24 */ /* 0x001fca000f8e0200 */
[----:B------:R-:W-:-:S13]  /*0080*/  ISETP.GE.AND P0, PT, R0, UR4, PT ;  /* 0x0000000400007c0c */ /* 0x000fda000bf06270 */
[----:B------:R-:W-:Y:S05]  /*0090*/  @P0 EXIT ;  /* 0x000000000000094d */ /* 0x000fea0003800000 */
[----:B------:R-:W0:Y:S01]  /*00a0*/  LDCU.64 UR8, c[0x0][0x380] ;  /* 0x00007000ff0877ac */ /* 0x000e220008000a00 */
[----:B------:R-:W-:Y:S01]  /*00b0*/  LOP3.LUT R2, RZ, R0, RZ, 0x33, !PT ;  /* 0x00000000ff027212 */ /* 0x000fe200078e33ff */
[----:B------:R-:W1:Y:S04]  /*00c0*/  LDCU.64 UR4, c[0x0][0x358] ;  /* 0x00006b00ff0477ac */ /* 0x000e680008000a00 */
[----:B------:R-:W-:-:S05]  /*00d0*/  VIADD R5, R2, UR6 ;  /* 0x0000000602057c36 */ /* 0x000fca0008000000 */
[C---:B0-----:R-:W-:Y:S02]  /*00e0*/  IADD3 R4, P1, PT, R5.reuse, UR8, RZ ;  /* 0x0000000805047c10 */ /* 0x041fe4000ff3e0ff */
[C---:B------:R-:W-:Y:S02]  /*00f0*/  IADD3 R2, P0, PT, R0.reuse, UR8, RZ ;  /* 0x0000000800027c10 */ /* 0x040fe4000ff1e0ff */
[----:B------:R-:W-:Y:S02]  /*0100*/  LEA.HI.X.SX32 R5, R5, UR9, 0x1, P1 ;  /* 0x0000000905057c11 */ /* 0x000fe400088f0eff */
[----:B------:R-:W-:-:S03]  /*0110*/  LEA.HI.X.SX32 R3, R0, UR9, 0x1, P0 ;  /* 0x0000000900037c11 */ /* 0x000fc600080f0eff */
[----:B-1----:R-:W2:Y:S04]  /*0120*/  LDG.E.U8 R9, desc[UR4][R4.64] ;  /* 0x0000000404097981 */ /* 0x002ea8000c1e1100 */
[----:B------:R-:W3:Y:S04]  /*0130*/  LDG.E.U8 R7, desc[UR4][R2.64] ;  /* 0x0000000402077981 */ /* 0x000ee8000c1e1100 */
[----:B--2---:R-:W-:Y:S04]  /*0140*/  STG.E.U8 desc[UR4][R2.64], R9 ;  /* 0x0000000902007986 */ /* 0x004fe8000c101104 */
[----:B---3--:R-:W-:Y:S01]  /*0150*/  STG.E.U8 desc[UR4][R4.64], R7 ;  /* 0x0000000704007986 */ /* 0x008fe2000c101104 */
[----:B------:R-:W-:Y:S05]  /*0160*/  EXIT ;  /* 0x000000000000794d */ /* 0x000fea0003800000 */
.L_x_0:
[----:B------:R-:W-:-:S00]  /*0170*/  BRA `(.L_x_0) ;  /* 0xfffffffc00fc7947 */ /* 0x000fc0000383ffff */
[----:B------:R-:W-:-:S00]  /*0180*/  NOP ;  /* 0x0000000000007918 */ /* 0x000fc00000000000 */
[----:B------:R-:W-:-:S00]  /*0190*/  NOP ;  /* 0x0000000000007918 */ /* 0x000fc00000000000 */
[----:B------:R-:W-:-:S00]  /*01a0*/  NOP ;  /* 0x0000000000007918 */ /* 0x000fc00000000000 */
[----:B------:R-:W-:-:S00]  /*01b0*/  NOP ;  /* 0x0000000000007918 */ /* 0x000fc00000000000 */
[----:B------:R-:W-:-:S00]  /*01c0*/  NOP ;  /* 0x0000000000007918 */ /* 0x000fc00000000000 */
[----:B------:R-:W-:-:S00]  /*01d0*/  NOP ;  /* 0x0000000000007918 */ /* 0x000fc00000000000 */
[----:B------:R-:W-:-:S00]  /*01e0*/  NOP ;  /* 0x0000000000007918 */ /* 0x000fc00000000000 */
[----:B------:R-:W-:-:S00]  /*01f0*/  NOP ;  /* 0x0000000000007918 */ /* 0x000fc00000000000 */
.L_x_1:


//--------------------- .nv.shared.reserved.0     --------------------------
	.section	.nv.shared.reserved.0,"aw",@nobits
	.weak		__nv_reservedSMEM_offset_0_alias
	.size		__nv_reservedSMEM_offset_0_alias, 0, 64
	.other		__nv_reservedSMEM_offset_0_alias,@"STO_CUDA_RESERVED_SHARED STV_DEFAULT"
__nv_reservedSMEM_offset_0_alias:
	.zero		0
	.zero		64


//--------------------- .nv.constant0._Z7reversePci --------------------------
	.section	.nv.constant0._Z7reversePci,"a",@progbits
	.sectionflags	@""
	.align	4
.nv.constant0._Z7reversePci:
	.zero		908


//--------------------- SYMBOLS --------------------------

	.type		.nv.reservedSmem.offset0,@object
	.size		.nv.reservedSmem.offset0,0x4
